//
// Generated by NVIDIA NVVM Compiler
//
// Compiler Build ID: CL-36424714
// Cuda compilation tools, release 13.0, V13.0.88
// Based on NVVM 20.0.0
//

.version 9.0
.target sm_100
.address_size 64

	// .globl	default_function_kernel

.visible .entry default_function_kernel(
	.param .u64 .ptr .align 1 default_function_kernel_param_0,
	.param .u64 .ptr .align 1 default_function_kernel_param_1
)
.maxntid 57
{
	.reg .b16 	%rs<4>;
	.reg .b32 	%r<19>;
	.reg .b32 	%f<2>;
	.reg .b64 	%rd<9>;

	ld.param.u64 	%rd1, [default_function_kernel_param_0];
	ld.param.u64 	%rd2, [default_function_kernel_param_1];
	cvta.to.global.u64 	%rd3, %rd2;
	cvta.to.global.u64 	%rd4, %rd1;
	mov.u32 	%r1, %ctaid.x;
	mov.u32 	%r2, %tid.x;
	cvt.u16.u32 	%rs1, %r2;
	mul.lo.s16 	%rs2, %rs1, 86;
	shr.u16 	%rs3, %rs2, 8;
	cvt.u32.u16 	%r3, %rs3;
	mad.lo.s32 	%r4, %r1, 19, %r3;
	mul.hi.u32 	%r5, %r4, -1431655765;
	shr.u32 	%r6, %r5, 6;
	mul.lo.s32 	%r7, %r6, 96;
	sub.s32 	%r8, %r4, %r7;
	shr.u32 	%r9, %r8, 4;
	mad.lo.s32 	%r10, %r1, 9, %r2;
	mul.hi.u32 	%r11, %r10, -1431655765;
	shr.u32 	%r12, %r11, 4;
	mul.lo.s32 	%r13, %r12, 24;
	sub.s32 	%r14, %r10, %r13;
	shr.u32 	%r15, %r14, 1;
	mad.lo.s32 	%r16, %r6, 72, %r15;
	mad.lo.s32 	%r17, %r9, 12, %r16;
	mul.wide.u32 	%rd5, %r17, 4;
	add.s64 	%rd6, %rd4, %rd5;
	ld.global.nc.f32 	%f1, [%rd6];
	mad.lo.s32 	%r18, %r1, 48, %r10;
	mul.wide.u32 	%rd7, %r18, 4;
	add.s64 	%rd8, %rd3, %rd7;
	st.global.f32 	[%rd8], %f1;
	ret;

}


// ===== COMPILED SASS (sm_100) =====

	.target	sm_100

	.elftype	@"ET_EXEC"


//--------------------- .note.nv.tkinfo           --------------------------
	.section	.note.nv.tkinfo,"",@"SHT_NOTE"
	.sectionflags	@"SHF_NOTE_NV_TKINFO"
	.tkinfo
        /*0018*/ 	.word	0x00000002
        /*0030*/ 	.string	""
        /*0030*/ 	.string	"ptxas"
        /*0030*/ 	.string	"Cuda compilation tools, release 13.0, V13.0.88"
        /*0030*/ 	.string	"Build cuda_13.0.r13.0/compiler.36424714_0"
        /*0030*/ 	.string	"-arch sm_100 -m 64 "



//--------------------- .note.nv.cuinfo           --------------------------
	.section	.note.nv.cuinfo,"",@"SHT_NOTE"
	.sectionflags	@"SHF_NOTE_NV_CUINFO"
        /*0018*/ 	.short	0x0002
        /*001a*/ 	.short	0x0064
        /*001c*/ 	.short	0x0082
	.zero		2


//--------------------- .nv.info                  --------------------------
	.section	.nv.info,"",@"SHT_CUDA_INFO"
	.align	4


	//----- nvinfo : EIATTR_REGCOUNT
	.align		4
        /*0000*/ 	.byte	0x04, 0x2f
        /*0002*/ 	.short	(.L_1 - .L_0)
	.align		4
.L_0:
        /*0004*/ 	.word	index@(default_function_kernel)
        /*0008*/ 	.word	0x0000000c


	//----- nvinfo : EIATTR_FRAME_SIZE
	.align		4
.L_1:
        /*000c*/ 	.byte	0x04, 0x11
        /*000e*/ 	.short	(.L_3 - .L_2)
	.align		4
.L_2:
        /*0010*/ 	.word	index@(default_function_kernel)
        /*0014*/ 	.word	0x00000000


	//----- nvinfo : EIATTR_MIN_STACK_SIZE
	.align		4
.L_3:
        /*0018*/ 	.byte	0x04, 0x12
        /*001a*/ 	.short	(.L_5 - .L_4)
	.align		4
.L_4:
        /*001c*/ 	.word	index@(default_function_kernel)
        /*0020*/ 	.word	0x00000000
.L_5:


//--------------------- .nv.compat                --------------------------
	.section	.nv.compat,"",@"SHT_CUDA_COMPAT_INFO"
	.align	4
        /*0000*/ 	.byte	0x02, 0x09, 0x00, 0x00, 0x02, 0x02, 0x01, 0x00, 0x02, 0x05, 0x05, 0x00, 0x03, 0x07, 0x01, 0x01
        /*0010*/ 	.byte	0x02, 0x03, 0x00, 0x00, 0x02, 0x06, 0x01, 0x00, 0x04, 0x0b, 0x08, 0x00, 0x09, 0x00, 0x00, 0x00
        /*0020*/ 	.byte	0x00, 0x00, 0x00, 0x00


//--------------------- .nv.info.default_function_kernel --------------------------
	.section	.nv.info.default_function_kernel,"",@"SHT_CUDA_INFO"
	.sectionflags	@""
	.align	4


	//----- nvinfo : EIATTR_CUDA_API_VERSION
	.align		4
        /*0000*/ 	.byte	0x04, 0x37
        /*0002*/ 	.short	(.L_7 - .L_6)
.L_6:
        /*0004*/ 	.word	0x00000082


	//----- nvinfo : EIATTR_KPARAM_INFO
	.align		4
.L_7:
        /*0008*/ 	.byte	0x04, 0x17
        /*000a*/ 	.short	(.L_9 - .L_8)
.L_8:
        /*000c*/ 	.word	0x00000000
        /*0010*/ 	.short	0x0001
        /*0012*/ 	.short	0x0008
        /*0014*/ 	.byte	0x00, 0xf5, 0x21, 0x00


	//----- nvinfo : EIATTR_KPARAM_INFO
	.align		4
.L_9:
        /*0018*/ 	.byte	0x04, 0x17
        /*001a*/ 	.short	(.L_11 - .L_10)
.L_10:
        /*001c*/ 	.word	0x00000000
        /*0020*/ 	.short	0x0000
        /*0022*/ 	.short	0x0000
        /*0024*/ 	.byte	0x00, 0xf5, 0x21, 0x00


	//----- nvinfo : EIATTR_SPARSE_MMA_MASK
	.align		4
.L_11:
        /*0028*/ 	.byte	0x03, 0x50
        /*002a*/ 	.short	0x0000


	//----- nvinfo : EIATTR_MAXREG_COUNT
	.align		4
        /*002c*/ 	.byte	0x03, 0x1b
        /*002e*/ 	.short	0x00ff


	//----- nvinfo : EIATTR_MERCURY_ISA_VERSION
	.align		4
        /*0030*/ 	.byte	0x03, 0x5f
        /*0032*/ 	.short	0x0101


	//----- nvinfo : EIATTR_VRC_CTA_INIT_COUNT
	.align		4
        /*0034*/ 	.byte	0x02, 0x4a
	.zero		1
	.zero		1


	//----- nvinfo : EIATTR_EXIT_INSTR_OFFSETS
	.align		4
        /*0038*/ 	.byte	0x04, 0x1c
        /*003a*/ 	.short	(.L_13 - .L_12)


	//   ....[0]....
.L_12:
        /*003c*/ 	.word	0x000001c0


	//----- nvinfo : EIATTR_MAX_THREADS
	.align		4
.L_13:
        /*0040*/ 	.byte	0x04, 0x05
        /*0042*/ 	.short	(.L_15 - .L_14)
.L_14:
        /*0044*/ 	.word	0x00000039
        /*0048*/ 	.word	0x00000001
        /*004c*/ 	.word	0x00000001


	//----- nvinfo : EIATTR_CBANK_PARAM_SIZE
	.align		4
.L_15:
        /*0050*/ 	.byte	0x03, 0x19
        /*0052*/ 	.short	0x0010


	//----- nvinfo : EIATTR_PARAM_CBANK
	.align		4
        /*0054*/ 	.byte	0x04, 0x0a
        /*0056*/ 	.short	(.L_17 - .L_16)
	.align		4
.L_16:
        /*0058*/ 	.word	index@(.nv.constant0.default_function_kernel)
        /*005c*/ 	.short	0x0380
        /*005e*/ 	.short	0x0010


	//----- nvinfo : EIATTR_SW_WAR
	.align		4
.L_17:
        /*0060*/ 	.byte	0x04, 0x36
        /*0062*/ 	.short	(.L_19 - .L_18)
.L_18:
        /*0064*/ 	.word	0x00000008
.L_19:


//--------------------- .nv.callgraph             --------------------------
	.section	.nv.callgraph,"",@"SHT_CUDA_CALLGRAPH"
	.align	4
	.sectionentsize	8
	.align		4
        /*0000*/ 	.word	0x00000000
	.align		4
        /*0004*/ 	.word	0xffffffff
	.align		4
        /*0008*/ 	.word	0x00000000
	.align		4
        /*000c*/ 	.word	0xfffffffe
	.align		4
        /*0010*/ 	.word	0x00000000
	.align		4
        /*0014*/ 	.word	0xfffffffd
	.align		4
        /*0018*/ 	.word	0x00000000
	.align		4
        /*001c*/ 	.word	0xfffffffc


//--------------------- .text.default_function_kernel --------------------------
	.section	.text.default_function_kernel,"ax",@progbits
	.align	128
        .global         default_function_kernel
        .type           default_function_kernel,@function
        .size           default_function_kernel,(.L_x_1 - default_function_kernel)
        .other          default_function_kernel,@"STO_CUDA_ENTRY STV_DEFAULT"
default_function_kernel:
.text.default_function_kernel:
[----:B------:R-:W-:Y:S01]  /*0000*/  LDC R1, c[0x0][0x37c] ;  /* 0x0000df00ff017b82 */ /* 0x000fe20000000800 */
[----:B------:R-:W0:Y:S07]  /*0010*/  S2R R6, SR_TID.X ;  /* 0x0000000000067919 */ /* 0x000e2e0000002100 */
[----:B------:R-:W1:Y:S01]  /*0020*/  LDC.64 R2, c[0x0][0x380] ;  /* 0x0000e000ff027b82 */ /* 0x000e620000000a00 */
[----:B------:R-:W2:Y:S01]  /*0030*/  LDCU.64 UR4, c[0x0][0x358] ;  /* 0x00006b00ff0477ac */ /* 0x000ea20008000a00 */
[----:B------:R-:W3:Y:S01]  /*0040*/  S2R R9, SR_CTAID.X ;  /* 0x0000000000097919 */ /* 0x000ee20000002500 */
[----:B0-----:R-:W-:Y:S01]  /*0050*/  PRMT R0, R6, 0x9910, RZ ;  /* 0x0000991006007816 */ /* 0x001fe200000000ff */
[----:B---3--:R-:W-:-:S04]  /*0060*/  IMAD R6, R9, 0x9, R6 ;  /* 0x0000000909067824 */ /* 0x008fc800078e0206 */
[----:B------:R-:W-:Y:S02]  /*0070*/  IMAD R0, R0, 0x56, RZ ;  /* 0x0000005600007824 */ /* 0x000fe400078e02ff */
[----:B------:R-:W-:-:S03]  /*0080*/  IMAD.HI.U32 R5, R6, -0x55555555, RZ ;  /* 0xaaaaaaab06057827 */ /* 0x000fc600078e00ff */
[----:B------:R-:W-:Y:S02]  /*0090*/  LOP3.LUT R0, R0, 0xffff, RZ, 0xc0, !PT ;  /* 0x0000ffff00007812 */ /* 0x000fe400078ec0ff */
[----:B------:R-:W-:Y:S02]  /*00a0*/  SHF.R.U32.HI R7, RZ, 0x4, R5 ;  /* 0x00000004ff077819 */ /* 0x000fe40000011605 */
[----:B------:R-:W-:-:S03]  /*00b0*/  SHF.R.U32.HI R0, RZ, 0x8, R0 ;  /* 0x00000008ff007819 */ /* 0x000fc60000011600 */
[----:B------:R-:W-:Y:S01]  /*00c0*/  IMAD R7, R7, -0x18, R6 ;  /* 0xffffffe807077824 */ /* 0x000fe200078e0206 */
[----:B------:R-:W-:-:S05]  /*00d0*/  LOP3.LUT R0, R0, 0xffff, RZ, 0xc0, !PT ;  /* 0x0000ffff00007812 */ /* 0x000fca00078ec0ff */
[----:B------:R-:W-:-:S04]  /*00e0*/  IMAD R0, R9, 0x13, R0 ;  /* 0x0000001309007824 */ /* 0x000fc800078e0200 */
[----:B------:R-:W-:-:S05]  /*00f0*/  IMAD.HI.U32 R4, R0, -0x55555555, RZ ;  /* 0xaaaaaaab00047827 */ /* 0x000fca00078e00ff */
[----:B------:R-:W-:Y:S02]  /*0100*/  SHF.R.U32.HI R5, RZ, 0x6, R4 ;  /* 0x00000006ff057819 */ /* 0x000fe40000011604 */
[----:B------:R-:W-:-:S03]  /*0110*/  SHF.R.U32.HI R4, RZ, 0x1, R7 ;  /* 0x00000001ff047819 */ /* 0x000fc60000011607 */
[C---:B------:R-:W-:Y:S02]  /*0120*/  IMAD R0, R5.reuse, -0x60, R0 ;  /* 0xffffffa005007824 */ /* 0x040fe400078e0200 */
[----:B------:R-:W-:-:S03]  /*0130*/  IMAD R5, R5, 0x48, R4 ;  /* 0x0000004805057824 */ /* 0x000fc600078e0204 */
[----:B------:R-:W-:-:S05]  /*0140*/  SHF.R.U32.HI R0, RZ, 0x4, R0 ;  /* 0x00000004ff007819 */ /* 0x000fca0000011600 */
[----:B------:R-:W-:-:S04]  /*0150*/  IMAD R5, R0, 0xc, R5 ;  /* 0x0000000c00057824 */ /* 0x000fc800078e0205 */
[----:B-1----:R-:W-:Y:S02]  /*0160*/  IMAD.WIDE.U32 R2, R5, 0x4, R2 ;  /* 0x0000000405027825 */ /* 0x002fe400078e0002 */
[----:B------:R-:W0:Y:S04]  /*0170*/  LDC.64 R4, c[0x0][0x388] ;  /* 0x0000e200ff047b82 */ /* 0x000e280000000a00 */
[----:B--2---:R-:W2:Y:S01]  /*0180*/  LDG.E.CONSTANT R3, desc[UR4][R2.64] ;  /* 0x0000000402037981 */ /* 0x004ea2000c1e9900 */
[----:B------:R-:W-:-:S04]  /*0190*/  IMAD R7, R9, 0x30, R6 ;  /* 0x0000003009077824 */ /* 0x000fc800078e0206 */
[----:B0-----:R-:W-:-:S05]  /*01a0*/  IMAD.WIDE.U32 R4, R7, 0x4, R4 ;  /* 0x0000000407047825 */ /* 0x001fca00078e0004 */
[----:B--2---:R-:W-:Y:S01]  /*01b0*/  STG.E desc[UR4][R4.64], R3 ;  /* 0x0000000304007986 */ /* 0x004fe2000c101904 */
[----:B------:R-:W-:Y:S05]  /*01c0*/  EXIT ;  /* 0x000000000000794d */ /* 0x000fea0003800000 */
.L_x_0:
[----:B------:R-:W-:-:S00]  /*01d0*/  BRA `(.L_x_0) ;  /* 0xfffffffc00fc7947 */ /* 0x000fc0000383ffff */
[----:B------:R-:W-:-:S00]  /*01e0*/  NOP ;  /* 0x0000000000007918 */ /* 0x000fc00000000000 */
        /* <DEDUP_REMOVED lines=9> */
.L_x_1:


//--------------------- .nv.shared.reserved.0     --------------------------
	.section	.nv.shared.reserved.0,"aw",@nobits
	.weak		__nv_reservedSMEM_offset_0_alias
	.size		__nv_reservedSMEM_offset_0_alias, 0, 64
	.other		__nv_reservedSMEM_offset_0_alias,@"STO_CUDA_RESERVED_SHARED STV_DEFAULT"
__nv_reservedSMEM_offset_0_alias:
	.zero		0
	.zero		64


//--------------------- .nv.constant0.default_function_kernel --------------------------
	.section	.nv.constant0.default_function_kernel,"a",@progbits
	.sectionflags	@""
	.align	4
.nv.constant0.default_function_kernel:
	.zero		912


//--------------------- SYMBOLS --------------------------

	.type		.nv.reservedSmem.offset0,@object
	.size		.nv.reservedSmem.offset0,0x4
